//
// Generated by NVIDIA NVVM Compiler
//
// Compiler Build ID: CL-36424714
// Cuda compilation tools, release 13.0, V13.0.88
// Based on NVVM 20.0.0
//

.version 9.0
.target sm_100
.address_size 64

	// .globl	_Z4mmulPKdS0_Pdi
// _ZZ4mmulPKdS0_PdiE2As has been demoted
// _ZZ4mmulPKdS0_PdiE2Bs has been demoted

.visible .entry _Z4mmulPKdS0_Pdi(
	.param .u64 .ptr .align 1 _Z4mmulPKdS0_Pdi_param_0,
	.param .u64 .ptr .align 1 _Z4mmulPKdS0_Pdi_param_1,
	.param .u64 .ptr .align 1 _Z4mmulPKdS0_Pdi_param_2,
	.param .u32 _Z4mmulPKdS0_Pdi_param_3
)
{
	.reg .pred 	%p<3>;
	.reg .b32 	%r<37>;
	.reg .b32 	%f<99>;
	.reg .b64 	%rd<13>;
	.reg .b64 	%fd<70>;
	// demoted variable
	.shared .align 4 .b8 _ZZ4mmulPKdS0_PdiE2As[4096];
	// demoted variable
	.shared .align 4 .b8 _ZZ4mmulPKdS0_PdiE2Bs[4096];
	ld.param.u64 	%rd4, [_Z4mmulPKdS0_Pdi_param_0];
	ld.param.u64 	%rd5, [_Z4mmulPKdS0_Pdi_param_1];
	ld.param.u64 	%rd6, [_Z4mmulPKdS0_Pdi_param_2];
	ld.param.u32 	%r14, [_Z4mmulPKdS0_Pdi_param_3];
	shl.b32 	%r1, %r14, 5;
	setp.lt.s32 	%p1, %r14, 1;
	@%p1 bra 	$L__BB0_3;
	mov.u32 	%r16, %ctaid.x;
	mov.u32 	%r17, %ctaid.y;
	mov.u32 	%r18, %tid.x;
	mov.u32 	%r19, %tid.y;
	mul.lo.s32 	%r20, %r14, %r19;
	add.s32 	%r21, %r20, %r18;
	shl.b32 	%r22, %r16, 5;
	cvta.to.global.u64 	%rd7, %rd6;
	shl.b32 	%r23, %r18, 7;
	mov.u32 	%r24, _ZZ4mmulPKdS0_PdiE2As;
	add.s32 	%r25, %r24, %r23;
	shl.b32 	%r26, %r19, 2;
	add.s32 	%r2, %r25, %r26;
	mov.u32 	%r27, _ZZ4mmulPKdS0_PdiE2Bs;
	add.s32 	%r28, %r27, %r23;
	add.s32 	%r3, %r28, %r26;
	shl.b32 	%r29, %r19, 7;
	add.s32 	%r4, %r24, %r29;
	mad.lo.s32 	%r5, %r18, -124, %r28;
	add.s32 	%r30, %r21, %r22;
	mad.lo.s32 	%r31, %r1, %r17, %r30;
	mul.wide.s32 	%rd8, %r31, 8;
	add.s64 	%rd1, %rd7, %rd8;
	mad.lo.s32 	%r35, %r1, %r16, %r21;
	shl.b32 	%r32, %r17, 5;
	add.s32 	%r33, %r32, %r18;
	add.s32 	%r36, %r33, %r20;
	cvta.to.global.u64 	%rd2, %rd4;
	cvta.to.global.u64 	%rd3, %rd5;
	mov.f64 	%fd69, 0d0000000000000000;
	mov.b32 	%r34, 0;
$L__BB0_2:
	mul.wide.s32 	%rd9, %r35, 8;
	add.s64 	%rd10, %rd3, %rd9;
	mul.wide.s32 	%rd11, %r36, 8;
	add.s64 	%rd12, %rd2, %rd11;
	ld.global.f64 	%fd4, [%rd12];
	cvt.rn.f32.f64 	%f1, %fd4;
	st.shared.f32 	[%r2], %f1;
	ld.global.f64 	%fd5, [%rd10];
	cvt.rn.f32.f64 	%f2, %fd5;
	st.shared.f32 	[%r3], %f2;
	bar.sync 	0;
	ld.shared.f32 	%f3, [%r4];
	ld.shared.f32 	%f4, [%r5];
	mul.f32 	%f5, %f3, %f4;
	cvt.f64.f32 	%fd6, %f5;
	add.f64 	%fd7, %fd69, %fd6;
	ld.shared.f32 	%f6, [%r4+4];
	ld.shared.f32 	%f7, [%r5+128];
	mul.f32 	%f8, %f6, %f7;
	cvt.f64.f32 	%fd8, %f8;
	add.f64 	%fd9, %fd7, %fd8;
	ld.shared.f32 	%f9, [%r4+8];
	ld.shared.f32 	%f10, [%r5+256];
	mul.f32 	%f11, %f9, %f10;
	cvt.f64.f32 	%fd10, %f11;
	add.f64 	%fd11, %fd9, %fd10;
	ld.shared.f32 	%f12, [%r4+12];
	ld.shared.f32 	%f13, [%r5+384];
	mul.f32 	%f14, %f12, %f13;
	cvt.f64.f32 	%fd12, %f14;
	add.f64 	%fd13, %fd11, %fd12;
	ld.shared.f32 	%f15, [%r4+16];
	ld.shared.f32 	%f16, [%r5+512];
	mul.f32 	%f17, %f15, %f16;
	cvt.f64.f32 	%fd14, %f17;
	add.f64 	%fd15, %fd13, %fd14;
	ld.shared.f32 	%f18, [%r4+20];
	ld.shared.f32 	%f19, [%r5+640];
	mul.f32 	%f20, %f18, %f19;
	cvt.f64.f32 	%fd16, %f20;
	add.f64 	%fd17, %fd15, %fd16;
	ld.shared.f32 	%f21, [%r4+24];
	ld.shared.f32 	%f22, [%r5+768];
	mul.f32 	%f23, %f21, %f22;
	cvt.f64.f32 	%fd18, %f23;
	add.f64 	%fd19, %fd17, %fd18;
	ld.shared.f32 	%f24, [%r4+28];
	ld.shared.f32 	%f25, [%r5+896];
	mul.f32 	%f26, %f24, %f25;
	cvt.f64.f32 	%fd20, %f26;
	add.f64 	%fd21, %fd19, %fd20;
	ld.shared.f32 	%f27, [%r4+32];
	ld.shared.f32 	%f28, [%r5+1024];
	mul.f32 	%f29, %f27, %f28;
	cvt.f64.f32 	%fd22, %f29;
	add.f64 	%fd23, %fd21, %fd22;
	ld.shared.f32 	%f30, [%r4+36];
	ld.shared.f32 	%f31, [%r5+1152];
	mul.f32 	%f32, %f30, %f31;
	cvt.f64.f32 	%fd24, %f32;
	add.f64 	%fd25, %fd23, %fd24;
	ld.shared.f32 	%f33, [%r4+40];
	ld.shared.f32 	%f34, [%r5+1280];
	mul.f32 	%f35, %f33, %f34;
	cvt.f64.f32 	%fd26, %f35;
	add.f64 	%fd27, %fd25, %fd26;
	ld.shared.f32 	%f36, [%r4+44];
	ld.shared.f32 	%f37, [%r5+1408];
	mul.f32 	%f38, %f36, %f37;
	cvt.f64.f32 	%fd28, %f38;
	add.f64 	%fd29, %fd27, %fd28;
	ld.shared.f32 	%f39, [%r4+48];
	ld.shared.f32 	%f40, [%r5+1536];
	mul.f32 	%f41, %f39, %f40;
	cvt.f64.f32 	%fd30, %f41;
	add.f64 	%fd31, %fd29, %fd30;
	ld.shared.f32 	%f42, [%r4+52];
	ld.shared.f32 	%f43, [%r5+1664];
	mul.f32 	%f44, %f42, %f43;
	cvt.f64.f32 	%fd32, %f44;
	add.f64 	%fd33, %fd31, %fd32;
	ld.shared.f32 	%f45, [%r4+56];
	ld.shared.f32 	%f46, [%r5+1792];
	mul.f32 	%f47, %f45, %f46;
	cvt.f64.f32 	%fd34, %f47;
	add.f64 	%fd35, %fd33, %fd34;
	ld.shared.f32 	%f48, [%r4+60];
	ld.shared.f32 	%f49, [%r5+1920];
	mul.f32 	%f50, %f48, %f49;
	cvt.f64.f32 	%fd36, %f50;
	add.f64 	%fd37, %fd35, %fd36;
	ld.shared.f32 	%f51, [%r4+64];
	ld.shared.f32 	%f52, [%r5+2048];
	mul.f32 	%f53, %f51, %f52;
	cvt.f64.f32 	%fd38, %f53;
	add.f64 	%fd39, %fd37, %fd38;
	ld.shared.f32 	%f54, [%r4+68];
	ld.shared.f32 	%f55, [%r5+2176];
	mul.f32 	%f56, %f54, %f55;
	cvt.f64.f32 	%fd40, %f56;
	add.f64 	%fd41, %fd39, %fd40;
	ld.shared.f32 	%f57, [%r4+72];
	ld.shared.f32 	%f58, [%r5+2304];
	mul.f32 	%f59, %f57, %f58;
	cvt.f64.f32 	%fd42, %f59;
	add.f64 	%fd43, %fd41, %fd42;
	ld.shared.f32 	%f60, [%r4+76];
	ld.shared.f32 	%f61, [%r5+2432];
	mul.f32 	%f62, %f60, %f61;
	cvt.f64.f32 	%fd44, %f62;
	add.f64 	%fd45, %fd43, %fd44;
	ld.shared.f32 	%f63, [%r4+80];
	ld.shared.f32 	%f64, [%r5+2560];
	mul.f32 	%f65, %f63, %f64;
	cvt.f64.f32 	%fd46, %f65;
	add.f64 	%fd47, %fd45, %fd46;
	ld.shared.f32 	%f66, [%r4+84];
	ld.shared.f32 	%f67, [%r5+2688];
	mul.f32 	%f68, %f66, %f67;
	cvt.f64.f32 	%fd48, %f68;
	add.f64 	%fd49, %fd47, %fd48;
	ld.shared.f32 	%f69, [%r4+88];
	ld.shared.f32 	%f70, [%r5+2816];
	mul.f32 	%f71, %f69, %f70;
	cvt.f64.f32 	%fd50, %f71;
	add.f64 	%fd51, %fd49, %fd50;
	ld.shared.f32 	%f72, [%r4+92];
	ld.shared.f32 	%f73, [%r5+2944];
	mul.f32 	%f74, %f72, %f73;
	cvt.f64.f32 	%fd52, %f74;
	add.f64 	%fd53, %fd51, %fd52;
	ld.shared.f32 	%f75, [%r4+96];
	ld.shared.f32 	%f76, [%r5+3072];
	mul.f32 	%f77, %f75, %f76;
	cvt.f64.f32 	%fd54, %f77;
	add.f64 	%fd55, %fd53, %fd54;
	ld.shared.f32 	%f78, [%r4+100];
	ld.shared.f32 	%f79, [%r5+3200];
	mul.f32 	%f80, %f78, %f79;
	cvt.f64.f32 	%fd56, %f80;
	add.f64 	%fd57, %fd55, %fd56;
	ld.shared.f32 	%f81, [%r4+104];
	ld.shared.f32 	%f82, [%r5+3328];
	mul.f32 	%f83, %f81, %f82;
	cvt.f64.f32 	%fd58, %f83;
	add.f64 	%fd59, %fd57, %fd58;
	ld.shared.f32 	%f84, [%r4+108];
	ld.shared.f32 	%f85, [%r5+3456];
	mul.f32 	%f86, %f84, %f85;
	cvt.f64.f32 	%fd60, %f86;
	add.f64 	%fd61, %fd59, %fd60;
	ld.shared.f32 	%f87, [%r4+112];
	ld.shared.f32 	%f88, [%r5+3584];
	mul.f32 	%f89, %f87, %f88;
	cvt.f64.f32 	%fd62, %f89;
	add.f64 	%fd63, %fd61, %fd62;
	ld.shared.f32 	%f90, [%r4+116];
	ld.shared.f32 	%f91, [%r5+3712];
	mul.f32 	%f92, %f90, %f91;
	cvt.f64.f32 	%fd64, %f92;
	add.f64 	%fd65, %fd63, %fd64;
	ld.shared.f32 	%f93, [%r4+120];
	ld.shared.f32 	%f94, [%r5+3840];
	mul.f32 	%f95, %f93, %f94;
	cvt.f64.f32 	%fd66, %f95;
	add.f64 	%fd67, %fd65, %fd66;
	ld.shared.f32 	%f96, [%r4+124];
	ld.shared.f32 	%f97, [%r5+3968];
	mul.f32 	%f98, %f96, %f97;
	cvt.f64.f32 	%fd68, %f98;
	add.f64 	%fd69, %fd67, %fd68;
	bar.sync 	0;
	add.s32 	%r36, %r36, %r1;
	add.s32 	%r35, %r35, 32;
	st.global.f64 	[%rd1], %fd69;
	add.s32 	%r34, %r34, 32;
	setp.lt.s32 	%p2, %r34, %r14;
	@%p2 bra 	$L__BB0_2;
$L__BB0_3:
	ret;

}


// ===== COMPILED SASS (sm_100) =====

	.target	sm_100

	.elftype	@"ET_EXEC"


//--------------------- .note.nv.tkinfo           --------------------------
	.section	.note.nv.tkinfo,"",@"SHT_NOTE"
	.sectionflags	@"SHF_NOTE_NV_TKINFO"
	.tkinfo
        /*0018*/ 	.word	0x00000002
        /*0030*/ 	.string	""
        /*0030*/ 	.string	"ptxas"
        /*0030*/ 	.string	"Cuda compilation tools, release 13.0, V13.0.88"
        /*0030*/ 	.string	"Build cuda_13.0.r13.0/compiler.36424714_0"
        /*0030*/ 	.string	"-arch sm_100 -m 64 "



//--------------------- .note.nv.cuinfo           --------------------------
	.section	.note.nv.cuinfo,"",@"SHT_NOTE"
	.sectionflags	@"SHF_NOTE_NV_CUINFO"
        /*0018*/ 	.short	0x0002
        /*001a*/ 	.short	0x0064
        /*001c*/ 	.short	0x0082
	.zero		2


//--------------------- .nv.info                  --------------------------
	.section	.nv.info,"",@"SHT_CUDA_INFO"
	.align	4


	//----- nvinfo : EIATTR_REGCOUNT
	.align		4
        /*0000*/ 	.byte	0x04, 0x2f
        /*0002*/ 	.short	(.L_1 - .L_0)
	.align		4
.L_0:
        /*0004*/ 	.word	index@(_Z4mmulPKdS0_Pdi)
        /*0008*/ 	.word	0x00000020


	//----- nvinfo : EIATTR_FRAME_SIZE
	.align		4
.L_1:
        /*000c*/ 	.byte	0x04, 0x11
        /*000e*/ 	.short	(.L_3 - .L_2)
	.align		4
.L_2:
        /*0010*/ 	.word	index@(_Z4mmulPKdS0_Pdi)
        /*0014*/ 	.word	0x00000000


	//----- nvinfo : EIATTR_MIN_STACK_SIZE
	.align		4
.L_3:
        /*0018*/ 	.byte	0x04, 0x12
        /*001a*/ 	.short	(.L_5 - .L_4)
	.align		4
.L_4:
        /*001c*/ 	.word	index@(_Z4mmulPKdS0_Pdi)
        /*0020*/ 	.word	0x00000000
.L_5:


//--------------------- .nv.compat                --------------------------
	.section	.nv.compat,"",@"SHT_CUDA_COMPAT_INFO"
	.align	4
        /*0000*/ 	.byte	0x02, 0x09, 0x00, 0x00, 0x02, 0x02, 0x01, 0x00, 0x02, 0x05, 0x05, 0x00, 0x03, 0x07, 0x01, 0x01
        /*0010*/ 	.byte	0x02, 0x03, 0x00, 0x00, 0x02, 0x06, 0x01, 0x00, 0x04, 0x0b, 0x08, 0x00, 0x01, 0x00, 0x00, 0x00
        /*0020*/ 	.byte	0x00, 0x00, 0x00, 0x00


//--------------------- .nv.info._Z4mmulPKdS0_Pdi --------------------------
	.section	.nv.info._Z4mmulPKdS0_Pdi,"",@"SHT_CUDA_INFO"
	.sectionflags	@""
	.align	4


	//----- nvinfo : EIATTR_CUDA_API_VERSION
	.align		4
        /*0000*/ 	.byte	0x04, 0x37
        /*0002*/ 	.short	(.L_7 - .L_6)
.L_6:
        /*0004*/ 	.word	0x00000082


	//----- nvinfo : EIATTR_KPARAM_INFO
	.align		4
.L_7:
        /*0008*/ 	.byte	0x04, 0x17
        /*000a*/ 	.short	(.L_9 - .L_8)
.L_8:
        /*000c*/ 	.word	0x00000000
        /*0010*/ 	.short	0x0003
        /*0012*/ 	.short	0x0018
        /*0014*/ 	.byte	0x00, 0xf0, 0x11, 0x00


	//----- nvinfo : EIATTR_KPARAM_INFO
	.align		4
.L_9:
        /*0018*/ 	.byte	0x04, 0x17
        /*001a*/ 	.short	(.L_11 - .L_10)
.L_10:
        /*001c*/ 	.word	0x00000000
        /*0020*/ 	.short	0x0002
        /*0022*/ 	.short	0x0010
        /*0024*/ 	.byte	0x00, 0xf5, 0x21, 0x00


	//----- nvinfo : EIATTR_KPARAM_INFO
	.align		4
.L_11:
        /*0028*/ 	.byte	0x04, 0x17
        /*002a*/ 	.short	(.L_13 - .L_12)
.L_12:
        /*002c*/ 	.word	0x00000000
        /*0030*/ 	.short	0x0001
        /*0032*/ 	.short	0x0008
        /*0034*/ 	.byte	0x00, 0xf5, 0x21, 0x00


	//----- nvinfo : EIATTR_KPARAM_INFO
	.align		4
.L_13:
        /*0038*/ 	.byte	0x04, 0x17
        /*003a*/ 	.short	(.L_15 - .L_14)
.L_14:
        /*003c*/ 	.word	0x00000000
        /*0040*/ 	.short	0x0000
        /*0042*/ 	.short	0x0000
        /*0044*/ 	.byte	0x00, 0xf5, 0x21, 0x00


	//----- nvinfo : EIATTR_SPARSE_MMA_MASK
	.align		4
.L_15:
        /*0048*/ 	.byte	0x03, 0x50
        /*004a*/ 	.short	0x0000


	//----- nvinfo : EIATTR_MAXREG_COUNT
	.align		4
        /*004c*/ 	.byte	0x03, 0x1b
        /*004e*/ 	.short	0x00ff


	//----- nvinfo : EIATTR_NUM_BARRIERS
	.align		4
        /*0050*/ 	.byte	0x02, 0x4c
        /*0052*/ 	.byte	0x01
	.zero		1


	//----- nvinfo : EIATTR_MERCURY_ISA_VERSION
	.align		4
        /*0054*/ 	.byte	0x03, 0x5f
        /*0056*/ 	.short	0x0101


	//----- nvinfo : EIATTR_VRC_CTA_INIT_COUNT
	.align		4
        /*0058*/ 	.byte	0x02, 0x4a
	.zero		1
	.zero		1


	//----- nvinfo : EIATTR_EXIT_INSTR_OFFSETS
	.align		4
        /*005c*/ 	.byte	0x04, 0x1c
        /*005e*/ 	.short	(.L_17 - .L_16)


	//   ....[0]....
.L_16:
        /*0060*/ 	.word	0x00000030


	//   ....[1]....
        /*0064*/ 	.word	0x00000b90


	//----- nvinfo : EIATTR_CBANK_PARAM_SIZE
	.align		4
.L_17:
        /*0068*/ 	.byte	0x03, 0x19
        /*006a*/ 	.short	0x001c


	//----- nvinfo : EIATTR_PARAM_CBANK
	.align		4
        /*006c*/ 	.byte	0x04, 0x0a
        /*006e*/ 	.short	(.L_19 - .L_18)
	.align		4
.L_18:
        /*0070*/ 	.word	index@(.nv.constant0._Z4mmulPKdS0_Pdi)
        /*0074*/ 	.short	0x0380
        /*0076*/ 	.short	0x001c


	//----- nvinfo : EIATTR_SW_WAR
	.align		4
.L_19:
        /*0078*/ 	.byte	0x04, 0x36
        /*007a*/ 	.short	(.L_21 - .L_20)
.L_20:
        /*007c*/ 	.word	0x00000008
.L_21:


//--------------------- .nv.callgraph             --------------------------
	.section	.nv.callgraph,"",@"SHT_CUDA_CALLGRAPH"
	.align	4
	.sectionentsize	8
	.align		4
        /*0000*/ 	.word	0x00000000
	.align		4
        /*0004*/ 	.word	0xffffffff
	.align		4
        /*0008*/ 	.word	0x00000000
	.align		4
        /*000c*/ 	.word	0xfffffffe
	.align		4
        /*0010*/ 	.word	0x00000000
	.align		4
        /*0014*/ 	.word	0xfffffffd
	.align		4
        /*0018*/ 	.word	0x00000000
	.align		4
        /*001c*/ 	.word	0xfffffffc


//--------------------- .text._Z4mmulPKdS0_Pdi    --------------------------
	.section	.text._Z4mmulPKdS0_Pdi,"ax",@progbits
	.align	128
        .global         _Z4mmulPKdS0_Pdi
        .type           _Z4mmulPKdS0_Pdi,@function
        .size           _Z4mmulPKdS0_Pdi,(.L_x_2 - _Z4mmulPKdS0_Pdi)
        .other          _Z4mmulPKdS0_Pdi,@"STO_CUDA_ENTRY STV_DEFAULT"
_Z4mmulPKdS0_Pdi:
.text._Z4mmulPKdS0_Pdi:
[----:B------:R-:W-:Y:S08]  /*0000*/  LDC R1, c[0x0][0x37c] ;  /* 0x0000df00ff017b82 */ /* 0x000ff00000000800 */
[----:B------:R-:W0:Y:S02]  /*0010*/  LDC R0, c[0x0][0x398] ;  /* 0x0000e600ff007b82 */ /* 0x000e240000000800 */
[----:B0-----:R-:W-:-:S13]  /*0020*/  ISETP.GE.AND P0, PT, R0, 0x1, PT ;  /* 0x000000010000780c */ /* 0x001fda0003f06270 */
[----:B------:R-:W-:Y:S05]  /*0030*/  @!P0 EXIT ;  /* 0x000000000000894d */ /* 0x000fea0003800000 */
[----:B------:R-:W0:Y:S01]  /*0040*/  S2R R13, SR_TID.X ;  /* 0x00000000000d7919 */ /* 0x000e220000002100 */
[----:B------:R-:W1:Y:S01]  /*0050*/  S2UR UR6, SR_CgaCtaId ;  /* 0x00000000000679c3 */ /* 0x000e620000008800 */
[----:B------:R-:W-:Y:S01]  /*0060*/  UMOV UR4, 0x400 ;  /* 0x0000040000047882 */ /* 0x000fe20000000000 */
[----:B------:R-:W-:Y:S01]  /*0070*/  SHF.L.U32 R17, R0, 0x5, RZ ;  /* 0x0000000500117819 */ /* 0x000fe200000006ff */
[----:B------:R-:W2:Y:S01]  /*0080*/  S2R R8, SR_TID.Y ;  /* 0x0000000000087919 */ /* 0x000ea20000002200 */
[----:B------:R-:W-:Y:S01]  /*0090*/  UIADD3 UR5, UPT, UPT, UR4, 0x1000, URZ ;  /* 0x0000100004057890 */ /* 0x000fe2000fffe0ff */
[----:B------:R-:W-:Y:S01]  /*00a0*/  CS2R R10, SRZ ;  /* 0x00000000000a7805 */ /* 0x000fe2000001ff00 */
[----:B------:R-:W3:Y:S02]  /*00b0*/  S2R R3, SR_CTAID.X ;  /* 0x0000000000037919 */ /* 0x000ee40000002500 */
[----:B------:R-:W4:Y:S01]  /*00c0*/  LDC.64 R22, c[0x0][0x390] ;  /* 0x0000e400ff167b82 */ /* 0x000f220000000a00 */
[----:B------:R-:W5:Y:S07]  /*00d0*/  S2R R9, SR_CTAID.Y ;  /* 0x0000000000097919 */ /* 0x000f6e0000002600 */
[----:B------:R-:W4:Y:S08]  /*00e0*/  LDC.64 R18, c[0x0][0x380] ;  /* 0x0000e000ff127b82 */ /* 0x000f300000000a00 */
[----:B------:R-:W4:Y:S01]  /*00f0*/  LDC.64 R20, c[0x0][0x388] ;  /* 0x0000e200ff147b82 */ /* 0x000f220000000a00 */
[----:B-1----:R-:W-:-:S02]  /*0100*/  ULEA UR5, UR6, UR5, 0x18 ;  /* 0x0000000506057291 */ /* 0x002fc4000f8ec0ff */
[----:B------:R-:W-:Y:S01]  /*0110*/  ULEA UR4, UR6, UR4, 0x18 ;  /* 0x0000000406047291 */ /* 0x000fe2000f8ec0ff */
[----:B------:R-:W1:Y:S03]  /*0120*/  LDCU.64 UR6, c[0x0][0x358] ;  /* 0x00006b00ff0677ac */ /* 0x000e660008000a00 */
[C---:B0-----:R-:W-:Y:S02]  /*0130*/  LEA R6, R13.reuse, UR5, 0x7 ;  /* 0x000000050d067c11 */ /* 0x041fe4000f8e38ff */
[----:B------:R-:W-:Y:S01]  /*0140*/  LEA R7, R13, UR4, 0x7 ;  /* 0x000000040d077c11 */ /* 0x000fe2000f8e38ff */
[----:B--2---:R-:W-:-:S03]  /*0150*/  IMAD R2, R8, R0, R13 ;  /* 0x0000000008027224 */ /* 0x004fc600078e020d */
[----:B------:R-:W-:Y:S02]  /*0160*/  LEA R7, R8, R7, 0x2 ;  /* 0x0000000708077211 */ /* 0x000fe400078e10ff */
[----:B---3--:R-:W-:Y:S01]  /*0170*/  LEA R4, R3, R2, 0x5 ;  /* 0x0000000203047211 */ /* 0x008fe200078e28ff */
[----:B------:R-:W-:-:S04]  /*0180*/  IMAD R3, R17, R3, R2 ;  /* 0x0000000311037224 */ /* 0x000fc800078e0202 */
[----:B-----5:R-:W-:Y:S01]  /*0190*/  IMAD R5, R17, R9, R4 ;  /* 0x0000000911057224 */ /* 0x020fe200078e0204 */
[----:B------:R-:W-:Y:S01]  /*01a0*/  LEA R9, R9, R13, 0x5 ;  /* 0x0000000d09097211 */ /* 0x000fe200078e28ff */
[----:B------:R-:W-:Y:S01]  /*01b0*/  IMAD R4, R13, -0x7c, R6 ;  /* 0xffffff840d047824 */ /* 0x000fe200078e0206 */
[C---:B------:R-:W-:Y:S01]  /*01c0*/  LEA R6, R8.reuse, R6, 0x2 ;  /* 0x0000000608067211 */ /* 0x040fe200078e10ff */
[----:B----4-:R-:W-:Y:S01]  /*01d0*/  IMAD.WIDE R22, R5, 0x8, R22 ;  /* 0x0000000805167825 */ /* 0x010fe200078e0216 */
[C---:B------:R-:W-:Y:S01]  /*01e0*/  LEA R5, R8.reuse, UR4, 0x7 ;  /* 0x0000000408057c11 */ /* 0x040fe2000f8e38ff */
[----:B------:R-:W-:Y:S02]  /*01f0*/  UMOV UR4, URZ ;  /* 0x000000ff00047c82 */ /* 0x000fe40008000000 */
[----:B-1----:R-:W-:-:S07]  /*0200*/  IMAD R2, R8, R0, R9 ;  /* 0x0000000008027224 */ /* 0x002fce00078e0209 */
.L_x_0:
[----:B------:R-:W-:-:S04]  /*0210*/  IMAD.WIDE R24, R2, 0x8, R18 ;  /* 0x0000000802187825 */ /* 0x000fc800078e0212 */
[----:B------:R-:W-:Y:S02]  /*0220*/  IMAD.WIDE R26, R3, 0x8, R20 ;  /* 0x00000008031a7825 */ /* 0x000fe400078e0214 */
[----:B------:R-:W2:Y:S04]  /*0230*/  LDG.E.64 R24, desc[UR6][R24.64] ;  /* 0x0000000618187981 */ /* 0x000ea8000c1e1b00 */
[----:B------:R-:W3:Y:S01]  /*0240*/  LDG.E.64 R26, desc[UR6][R26.64] ;  /* 0x000000061a1a7981 */ /* 0x000ee2000c1e1b00 */
[----:B------:R-:W-:Y:S01]  /*0250*/  UIADD3 UR4, UPT, UPT, UR4, 0x20, URZ ;  /* 0x0000002004047890 */ /* 0x000fe2000fffe0ff */
[----:B------:R-:W-:Y:S02]  /*0260*/  IADD3 R2, PT, PT, R17, R2, RZ ;  /* 0x0000000211027210 */ /* 0x000fe40007ffe0ff */
[----:B------:R-:W-:-:S03]  /*0270*/  IADD3 R3, PT, PT, R3, 0x20, RZ ;  /* 0x0000002003037810 */ /* 0x000fc60007ffe0ff */
[----:B------:R-:W-:Y:S01]  /*0280*/  ISETP.LE.AND P0, PT, R0, UR4, PT ;  /* 0x0000000400007c0c */ /* 0x000fe2000bf03270 */
[----:B0-2---:R-:W0:Y:S08]  /*0290*/  F2F.F32.F64 R16, R24 ;  /* 0x0000001800107310 */ /* 0x005e300000301000 */
[----:B---3--:R-:W1:Y:S01]  /*02a0*/  F2F.F32.F64 R29, R26 ;  /* 0x0000001a001d7310 */ /* 0x008e620000301000 */
[----:B0-----:R-:W-:Y:S04]  /*02b0*/  STS [R7], R16 ;  /* 0x0000001007007388 */ /* 0x001fe80000000800 */
[----:B-1----:R-:W-:Y:S01]  /*02c0*/  STS [R6], R29 ;  /* 0x0000001d06007388 */ /* 0x002fe20000000800 */
[----:B------:R-:W-:Y:S06]  /*02d0*/  BAR.SYNC.DEFER_BLOCKING 0x0 ;  /* 0x0000000000007b1d */ /* 0x000fec0000010000 */
[----:B------:R-:W-:Y:S04]  /*02e0*/  LDS R9, [R4] ;  /* 0x0000000004097984 */ /* 0x000fe80000000800 */
[----:B------:R-:W0:Y:S04]  /*02f0*/  LDS.128 R12, [R5] ;  /* 0x00000000050c7984 */ /* 0x000e280000000c00 */
[----:B------:R-:W1:Y:S04]  /*0300*/  LDS R28, [R4+0x80] ;  /* 0x00008000041c7984 */ /* 0x000e680000000800 */
[----:B------:R-:W2:Y:S04]  /*0310*/  LDS R26, [R4+0x180] ;  /* 0x00018000041a7984 */ /* 0x000ea80000000800 */
[----:B------:R-:W-:Y:S04]  /*0320*/  LDS R27, [R4+0x200] ;  /* 0x00020000041b7984 */ /* 0x000fe80000000800 */
[----:B------:R-:W-:Y:S01]  /*0330*/  LDS R16, [R4+0x280] ;  /* 0x0002800004107984 */ /* 0x000fe20000000800 */
[----:B0-----:R-:W-:-:S04]  /*0340*/  FMUL R12, R12, R9 ;  /* 0x000000090c0c7220 */ /* 0x001fc80000400000 */
[----:B------:R-:W0:Y:S01]  /*0350*/  F2F.F64.F32 R8, R12 ;  /* 0x0000000c00087310 */ /* 0x000e220000201800 */
[----:B-1----:R-:W-:Y:S02]  /*0360*/  FMUL R28, R28, R13 ;  /* 0x0000000d1c1c7220 */ /* 0x002fe40000400000 */
[----:B------:R-:W1:Y:S01]  /*0370*/  LDS R13, [R4+0x100] ;  /* 0x00010000040d7984 */ /* 0x000e620000000800 */
[----:B--2---:R-:W-:-:S03]  /*0380*/  FMUL R15, R26, R15 ;  /* 0x0000000f1a0f7220 */ /* 0x004fc60000400000 */
[----:B------:R-:W-:Y:S01]  /*0390*/  LDS R26, [R4+0x380] ;  /* 0x00038000041a7984 */ /* 0x000fe20000000800 */
[----:B------:R-:W2:Y:S01]  /*03a0*/  F2F.F64.F32 R24, R28 ;  /* 0x0000001c00187310 */ /* 0x000ea20000201800 */
[----:B0-----:R-:W-:-:S08]  /*03b0*/  DADD R8, R8, R10 ;  /* 0x0000000008087229 */ /* 0x001fd0000000000a */
[----:B--2---:R-:W-:Y:S02]  /*03c0*/  DADD R24, R8, R24 ;  /* 0x0000000008187229 */ /* 0x004fe40000000018 */
[----:B------:R-:W0:Y:S01]  /*03d0*/  LDS.128 R8, [R5+0x10] ;  /* 0x0000100005087984 */ /* 0x000e220000000c00 */
[----:B-1----:R-:W-:Y:S02]  /*03e0*/  FMUL R29, R13, R14 ;  /* 0x0000000e0d1d7220 */ /* 0x002fe40000400000 */
[----:B------:R-:W-:Y:S08]  /*03f0*/  F2F.F64.F32 R14, R15 ;  /* 0x0000000f000e7310 */ /* 0x000ff00000201800 */
[----:B------:R-:W1:Y:S01]  /*0400*/  F2F.F64.F32 R12, R29 ;  /* 0x0000001d000c7310 */ /* 0x000e620000201800 */
[----:B0-----:R-:W-:Y:S01]  /*0410*/  FMUL R8, R8, R27 ;  /* 0x0000001b08087220 */ /* 0x001fe20000400000 */
[----:B------:R-:W-:Y:S01]  /*0420*/  FMUL R28, R16, R9 ;  /* 0x00000009101c7220 */ /* 0x000fe20000400000 */
[----:B------:R-:W-:Y:S01]  /*0430*/  LDS R27, [R4+0x400] ;  /* 0x00040000041b7984 */ /* 0x000fe20000000800 */
[----:B-1----:R-:W-:Y:S01]  /*0440*/  DADD R24, R24, R12 ;  /* 0x0000000018187229 */ /* 0x002fe2000000000c */
[----:B------:R-:W-:-:S03]  /*0450*/  FMUL R11, R26, R11 ;  /* 0x0000000b1a0b7220 */ /* 0x000fc60000400000 */
[----:B------:R-:W0:Y:S01]  /*0460*/  F2F.F64.F32 R12, R8 ;  /* 0x00000008000c7310 */ /* 0x000e220000201800 */
[----:B------:R-:W1:Y:S04]  /*0470*/  LDS R9, [R4+0x300] ;  /* 0x0003000004097984 */ /* 0x000e680000000800 */
[----:B------:R-:W-:Y:S01]  /*0480*/  LDS R16, [R4+0x480] ;  /* 0x0004800004107984 */ /* 0x000fe20000000800 */
[----:B------:R-:W-:Y:S02]  /*0490*/  DADD R14, R24, R14 ;  /* 0x00000000180e7229 */ /* 0x000fe4000000000e */
[----:B------:R-:W2:Y:S01]  /*04a0*/  F2F.F64.F32 R24, R28 ;  /* 0x0000001c00187310 */ /* 0x000ea20000201800 */
[----:B------:R-:W-:Y:S05]  /*04b0*/  LDS R26, [R4+0x580] ;  /* 0x00058000041a7984 */ /* 0x000fea0000000800 */
[----:B0-----:R-:W-:-:S08]  /*04c0*/  DADD R12, R14, R12 ;  /* 0x000000000e0c7229 */ /* 0x001fd0000000000c */
[----:B--2---:R-:W-:Y:S02]  /*04d0*/  DADD R24, R12, R24 ;  /* 0x000000000c187229 */ /* 0x004fe40000000018 */
[----:B------:R-:W0:Y:S01]  /*04e0*/  LDS.128 R12, [R5+0x20] ;  /* 0x00002000050c7984 */ /* 0x000e220000000c00 */
[----:B-1----:R-:W-:Y:S02]  /*04f0*/  FMUL R29, R9, R10 ;  /* 0x0000000a091d7220 */ /* 0x002fe40000400000 */
[----:B------:R-:W-:Y:S08]  /*0500*/  F2F.F64.F32 R10, R11 ;  /* 0x0000000b000a7310 */ /* 0x000ff00000201800 */
[----:B------:R-:W1:Y:S01]  /*0510*/  F2F.F64.F32 R8, R29 ;  /* 0x0000001d00087310 */ /* 0x000e620000201800 */
[----:B0-----:R-:W-:Y:S01]  /*0520*/  FMUL R12, R12, R27 ;  /* 0x0000001b0c0c7220 */ /* 0x001fe20000400000 */
[----:B-1----:R-:W-:Y:S01]  /*0530*/  DADD R24, R24, R8 ;  /* 0x0000000018187229 */ /* 0x002fe20000000008 */
[----:B------:R-:W-:Y:S01]  /*0540*/  FMUL R28, R16, R13 ;  /* 0x0000000d101c7220 */ /* 0x000fe20000400000 */
[----:B------:R-:W-:Y:S04]  /*0550*/  LDS R27, [R4+0x600] ;  /* 0x00060000041b7984 */ /* 0x000fe80000000800 */
[----:B------:R-:W0:Y:S01]  /*0560*/  F2F.F64.F32 R8, R12 ;  /* 0x0000000c00087310 */ /* 0x000e220000201800 */
[----:B------:R-:W-:Y:S01]  /*0570*/  FMUL R15, R26, R15 ;  /* 0x0000000f1a0f7220 */ /* 0x000fe20000400000 */
[----:B------:R-:W1:Y:S01]  /*0580*/  LDS R13, [R4+0x500] ;  /* 0x00050000040d7984 */ /* 0x000e620000000800 */
[----:B------:R-:W-:-:S03]  /*0590*/  DADD R10, R24, R10 ;  /* 0x00000000180a7229 */ /* 0x000fc6000000000a */
[----:B------:R-:W-:Y:S02]  /*05a0*/  LDS R16, [R4+0x680] ;  /* 0x0006800004107984 */ /* 0x000fe40000000800 */
[----:B------:R-:W2:Y:S02]  /*05b0*/  F2F.F64.F32 R24, R28 ;  /* 0x0000001c00187310 */ /* 0x000ea40000201800 */
[----:B------:R-:W-:Y:S01]  /*05c0*/  LDS R26, [R4+0x780] ;  /* 0x00078000041a7984 */ /* 0x000fe20000000800 */
        /* <DEDUP_REMOVED lines=32> */
[----:B------:R-:W2:Y:S03]  /*07d0*/  F2F.F64.F32 R24, R28 ;  /* 0x0000001c00187310 */ /* 0x000ea60000201800 */
[----:B0-----:R-:W-:-:S08]  /*07e0*/  DADD R8, R10, R8 ;  /* 0x000000000a087229 */ /* 0x001fd00000000008 */
[----:B--2---:R-:W-:Y:S02]  /*07f0*/  DADD R24, R8, R24 ;  /* 0x0000000008187229 */ /* 0x004fe40000000018 */
[----:B------:R-:W0:Y:S01]  /*0800*/  LDS.128 R8, [R5+0x50] ;  /* 0x0000500005087984 */ /* 0x000e220000000c00 */
[----:B-1----:R-:W-:Y:S02]  /*0810*/  FMUL R29, R13, R14 ;  /* 0x0000000e0d1d7220 */ /* 0x002fe40000400000 */
[----:B------:R-:W-:Y:S08]  /*0820*/  F2F.F64.F32 R14, R26 ;  /* 0x0000001a000e7310 */ /* 0x000ff00000201800 */
[----:B------:R1:W2:Y:S02]  /*0830*/  F2F.F64.F32 R12, R29 ;  /* 0x0000001d000c7310 */ /* 0x0002a40000201800 */
[----:B-1----:R-:W-:Y:S01]  /*0840*/  LDS R29, [R4+0xc00] ;  /* 0x000c0000041d7984 */ /* 0x002fe20000000800 */
[----:B0-----:R-:W-:Y:S01]  /*0850*/  FMUL R27, R8, R27 ;  /* 0x0000001b081b7220 */ /* 0x001fe20000400000 */
[----:B------:R-:W-:-:S02]  /*0860*/  FMUL R28, R16, R9 ;  /* 0x00000009101c7220 */ /* 0x000fc40000400000 */
[----:B------:R-:W0:Y:S01]  /*0870*/  LDS R8, [R4+0xb80] ;  /* 0x000b800004087984 */ /* 0x000e220000000800 */
[----:B--2---:R-:W-:Y:S01]  /*0880*/  DADD R24, R24, R12 ;  /* 0x0000000018187229 */ /* 0x004fe2000000000c */
[----:B------:R1:W2:Y:S02]  /*0890*/  F2F.F64.F32 R12, R27 ;  /* 0x0000001b000c7310 */ /* 0x0002a40000201800 */
[----:B------:R-:W3:Y:S04]  /*08a0*/  LDS R9, [R4+0xb00] ;  /* 0x000b000004097984 */ /* 0x000ee80000000800 */
[----:B------:R-:W-:Y:S01]  /*08b0*/  LDS R16, [R4+0xc80] ;  /* 0x000c800004107984 */ /* 0x000fe20000000800 */
[----:B------:R-:W-:Y:S02]  /*08c0*/  DADD R14, R24, R14 ;  /* 0x00000000180e7229 */ /* 0x000fe4000000000e */
[----:B------:R-:W4:Y:S01]  /*08d0*/  F2F.F64.F32 R24, R28 ;  /* 0x0000001c00187310 */ /* 0x000f220000201800 */
[----:B-1----:R-:W-:Y:S05]  /*08e0*/  LDS R27, [R4+0xd00] ;  /* 0x000d0000041b7984 */ /* 0x002fea0000000800 */
[----:B--2---:R-:W-:-:S08]  /*08f0*/  DADD R12, R14, R12 ;  /* 0x000000000e0c7229 */ /* 0x004fd0000000000c */
[----:B----4-:R-:W-:Y:S02]  /*0900*/  DADD R24, R12, R24 ;  /* 0x000000000c187229 */ /* 0x010fe40000000018 */
[----:B------:R-:W1:Y:S01]  /*0910*/  LDS.128 R12, [R5+0x60] ;  /* 0x00006000050c7984 */ /* 0x000e620000000c00 */
[----:B0-----:R-:W-:Y:S01]  /*0920*/  FMUL R11, R8, R11 ;  /* 0x0000000b080b7220 */ /* 0x001fe20000400000 */
[----:B---3--:R-:W-:-:S05]  /*0930*/  FMUL R26, R9, R10 ;  /* 0x0000000a091a7220 */ /* 0x008fca0000400000 */
[----:B------:R-:W-:Y:S08]  /*0940*/  F2F.F64.F32 R10, R11 ;  /* 0x0000000b000a7310 */ /* 0x000ff00000201800 */
[----:B------:R0:W2:Y:S02]  /*0950*/  F2F.F64.F32 R8, R26 ;  /* 0x0000001a00087310 */ /* 0x0000a40000201800 */
[----:B0-----:R-:W-:Y:S01]  /*0960*/  LDS R26, [R4+0xf80] ;  /* 0x000f8000041a7984 */ /* 0x001fe20000000800 */
[----:B-1----:R-:W-:Y:S01]  /*0970*/  FMUL R12, R12, R29 ;  /* 0x0000001d0c0c7220 */ /* 0x002fe20000400000 */
[----:B--2---:R-:W-:Y:S01]  /*0980*/  DADD R24, R24, R8 ;  /* 0x0000000018187229 */ /* 0x004fe20000000008 */
[----:B------:R-:W-:Y:S01]  /*0990*/  FMUL R16, R16, R13 ;  /* 0x0000000d10107220 */ /* 0x000fe20000400000 */
[----:B------:R-:W-:-:S02]  /*09a0*/  FMUL R14, R27, R14 ;  /* 0x0000000e1b0e7220 */ /* 0x000fc40000400000 */
[----:B------:R-:W0:Y:S01]  /*09b0*/  F2F.F64.F32 R8, R12 ;  /* 0x0000000c00087310 */ /* 0x000e220000201800 */
[----:B------:R-:W-:Y:S03]  /*09c0*/  LDS R27, [R4+0xe00] ;  /* 0x000e0000041b7984 */ /* 0x000fe60000000800 */
[----:B------:R-:W-:Y:S02]  /*09d0*/  DADD R10, R24, R10 ;  /* 0x00000000180a7229 */ /* 0x000fe4000000000a */
[----:B------:R-:W1:Y:S02]  /*09e0*/  LDS R24, [R4+0xd80] ;  /* 0x000d800004187984 */ /* 0x000e640000000800 */
[----:B------:R2:W3:Y:S04]  /*09f0*/  F2F.F64.F32 R28, R16 ;  /* 0x00000010001c7310 */ /* 0x0004e80000201800 */
[----:B0-----:R-:W-:-:S04]  /*0a00*/  DADD R8, R10, R8 ;  /* 0x000000000a087229 */ /* 0x001fc80000000008 */
[----:B------:R-:W0:Y:S01]  /*0a10*/  F2F.F64.F32 R12, R14 ;  /* 0x0000000e000c7310 */ /* 0x000e220000201800 */
[----:B--2---:R-:W-:Y:S03]  /*0a20*/  LDS R16, [R4+0xe80] ;  /* 0x000e800004107984 */ /* 0x004fe60000000800 */
[----:B---3--:R-:W-:Y:S02]  /*0a30*/  DADD R28, R8, R28 ;  /* 0x00000000081c7229 */ /* 0x008fe4000000001c */
[----:B------:R-:W2:Y:S06]  /*0a40*/  LDS.128 R8, [R5+0x70] ;  /* 0x0000700005087984 */ /* 0x000eac0000000c00 */
[----:B0-----:R-:W-:-:S02]  /*0a50*/  DADD R12, R28, R12 ;  /* 0x000000001c0c7229 */ /* 0x001fc4000000000c */
[----:B------:R-:W0:Y:S01]  /*0a60*/  LDS R29, [R4+0xf00] ;  /* 0x000f0000041d7984 */ /* 0x000e220000000800 */
[----:B-1----:R-:W-:-:S06]  /*0a70*/  FMUL R24, R24, R15 ;  /* 0x0000000f18187220 */ /* 0x002fcc0000400000 */
[----:B------:R-:W1:Y:S01]  /*0a80*/  F2F.F64.F32 R24, R24 ;  /* 0x0000001800187310 */ /* 0x000e620000201800 */
[----:B--2---:R-:W-:Y:S01]  /*0a90*/  FMUL R27, R8, R27 ;  /* 0x0000001b081b7220 */ /* 0x004fe20000400000 */
[----:B------:R-:W-:Y:S01]  /*0aa0*/  FMUL R16, R16, R9 ;  /* 0x0000000910107220 */ /* 0x000fe20000400000 */
[----:B------:R-:W-:Y:S01]  /*0ab0*/  FMUL R26, R26, R11 ;  /* 0x0000000b1a1a7220 */ /* 0x000fe20000400000 */
[----:B-1----:R-:W-:-:S04]  /*0ac0*/  DADD R12, R12, R24 ;  /* 0x000000000c0c7229 */ /* 0x002fc80000000018 */
[----:B------:R-:W1:Y:S01]  /*0ad0*/  F2F.F64.F32 R14, R27 ;  /* 0x0000001b000e7310 */ /* 0x000e620000201800 */
[----:B0-----:R-:W-:-:S07]  /*0ae0*/  FMUL R29, R29, R10 ;  /* 0x0000000a1d1d7220 */ /* 0x001fce0000400000 */
[----:B------:R-:W0:Y:S01]  /*0af0*/  F2F.F64.F32 R8, R16 ;  /* 0x0000001000087310 */ /* 0x000e220000201800 */
[----:B-1----:R-:W-:-:S07]  /*0b00*/  DADD R14, R12, R14 ;  /* 0x000000000c0e7229 */ /* 0x002fce000000000e */
[----:B------:R-:W-:Y:S01]  /*0b10*/  F2F.F64.F32 R10, R26 ;  /* 0x0000001a000a7310 */ /* 0x000fe20000201800 */
[----:B0-----:R-:W-:-:S07]  /*0b20*/  DADD R8, R14, R8 ;  /* 0x000000000e087229 */ /* 0x001fce0000000008 */
[----:B------:R-:W0:Y:S02]  /*0b30*/  F2F.F64.F32 R12, R29 ;  /* 0x0000001d000c7310 */ /* 0x000e240000201800 */
[----:B0-----:R-:W-:-:S08]  /*0b40*/  DADD R8, R8, R12 ;  /* 0x0000000008087229 */ /* 0x001fd0000000000c */
[----:B------:R-:W-:Y:S01]  /*0b50*/  DADD R10, R8, R10 ;  /* 0x00000000080a7229 */ /* 0x000fe2000000000a */
[----:B------:R-:W-:Y:S06]  /*0b60*/  BAR.SYNC.DEFER_BLOCKING 0x0 ;  /* 0x0000000000007b1d */ /* 0x000fec0000010000 */
[----:B------:R0:W-:Y:S01]  /*0b70*/  STG.E.64 desc[UR6][R22.64], R10 ;  /* 0x0000000a16007986 */ /* 0x0001e2000c101b06 */
[----:B------:R-:W-:Y:S05]  /*0b80*/  @!P0 BRA `(.L_x_0) ;  /* 0xfffffff400a08947 */ /* 0x000fea000383ffff */
[----:B------:R-:W-:Y:S05]  /*0b90*/  EXIT ;  /* 0x000000000000794d */ /* 0x000fea0003800000 */
.L_x_1:
[----:B------:R-:W-:-:S00]  /*0ba0*/  BRA `(.L_x_1) ;  /* 0xfffffffc00fc7947 */ /* 0x000fc0000383ffff */
[----:B------:R-:W-:-:S00]  /*0bb0*/  NOP ;  /* 0x0000000000007918 */ /* 0x000fc00000000000 */
        /* <DEDUP_REMOVED lines=12> */
.L_x_2:


//--------------------- .nv.shared._Z4mmulPKdS0_Pdi --------------------------
	.section	.nv.shared._Z4mmulPKdS0_Pdi,"aw",@nobits
	.sectionflags	@""
	.align	4
.nv.shared._Z4mmulPKdS0_Pdi:
	.zero		9216


//--------------------- .nv.shared.reserved.0     --------------------------
	.section	.nv.shared.reserved.0,"aw",@nobits
	.weak		__nv_reservedSMEM_offset_0_alias
	.size		__nv_reservedSMEM_offset_0_alias, 0, 64
	.other		__nv_reservedSMEM_offset_0_alias,@"STO_CUDA_RESERVED_SHARED STV_DEFAULT"
__nv_reservedSMEM_offset_0_alias:
	.zero		0
	.zero		64


//--------------------- .nv.constant0._Z4mmulPKdS0_Pdi --------------------------
	.section	.nv.constant0._Z4mmulPKdS0_Pdi,"a",@progbits
	.sectionflags	@""
	.align	4
.nv.constant0._Z4mmulPKdS0_Pdi:
	.zero		924


//--------------------- SYMBOLS --------------------------

	.type		.nv.reservedSmem.offset0,@object
	.size		.nv.reservedSmem.offset0,0x4
	.type		.nv.reservedSmem.cap,@object
	.size		.nv.reservedSmem.cap,0x4
